//
// Generated by NVIDIA NVVM Compiler
//
// Compiler Build ID: CL-36424714
// Cuda compilation tools, release 13.0, V13.0.88
// Based on NVVM 20.0.0
//

.version 9.0
.target sm_100
.address_size 64

	// .globl	_Z3fooPiS_

.visible .entry _Z3fooPiS_(
	.param .u64 .ptr .align 1 _Z3fooPiS__param_0,
	.param .u64 .ptr .align 1 _Z3fooPiS__param_1
)
{
	.reg .b32 	%r<3>;
	.reg .b64 	%rd<5>;

	ld.param.u64 	%rd1, [_Z3fooPiS__param_0];
	ld.param.u64 	%rd2, [_Z3fooPiS__param_1];
	cvta.to.global.u64 	%rd3, %rd1;
	cvta.to.global.u64 	%rd4, %rd2;
	ld.global.u32 	%r1, [%rd4+8];
	add.s32 	%r2, %r1, 1;
	st.global.u32 	[%rd3+8], %r2;
	ret;

}


// ===== COMPILED SASS (sm_100) =====

	.target	sm_100

	.elftype	@"ET_EXEC"


//--------------------- .note.nv.tkinfo           --------------------------
	.section	.note.nv.tkinfo,"",@"SHT_NOTE"
	.sectionflags	@"SHF_NOTE_NV_TKINFO"
	.tkinfo
        /*0018*/ 	.word	0x00000002
        /*0030*/ 	.string	""
        /*0030*/ 	.string	"ptxas"
        /*0030*/ 	.string	"Cuda compilation tools, release 13.0, V13.0.88"
        /*0030*/ 	.string	"Build cuda_13.0.r13.0/compiler.36424714_0"
        /*0030*/ 	.string	"-arch sm_100 -m 64 "



//--------------------- .note.nv.cuinfo           --------------------------
	.section	.note.nv.cuinfo,"",@"SHT_NOTE"
	.sectionflags	@"SHF_NOTE_NV_CUINFO"
        /*0018*/ 	.short	0x0002
        /*001a*/ 	.short	0x0064
        /*001c*/ 	.short	0x0082
	.zero		2


//--------------------- .nv.info                  --------------------------
	.section	.nv.info,"",@"SHT_CUDA_INFO"
	.align	4


	//----- nvinfo : EIATTR_REGCOUNT
	.align		4
        /*0000*/ 	.byte	0x04, 0x2f
        /*0002*/ 	.short	(.L_1 - .L_0)
	.align		4
.L_0:
        /*0004*/ 	.word	index@(_Z3fooPiS_)
        /*0008*/ 	.word	0x0000000a


	//----- nvinfo : EIATTR_FRAME_SIZE
	.align		4
.L_1:
        /*000c*/ 	.byte	0x04, 0x11
        /*000e*/ 	.short	(.L_3 - .L_2)
	.align		4
.L_2:
        /*0010*/ 	.word	index@(_Z3fooPiS_)
        /*0014*/ 	.word	0x00000000


	//----- nvinfo : EIATTR_MIN_STACK_SIZE
	.align		4
.L_3:
        /*0018*/ 	.byte	0x04, 0x12
        /*001a*/ 	.short	(.L_5 - .L_4)
	.align		4
.L_4:
        /*001c*/ 	.word	index@(_Z3fooPiS_)
        /*0020*/ 	.word	0x00000000
.L_5:


//--------------------- .nv.compat                --------------------------
	.section	.nv.compat,"",@"SHT_CUDA_COMPAT_INFO"
	.align	4
        /*0000*/ 	.byte	0x02, 0x09, 0x00, 0x00, 0x02, 0x02, 0x01, 0x00, 0x02, 0x05, 0x05, 0x00, 0x03, 0x07, 0x01, 0x01
        /*0010*/ 	.byte	0x02, 0x03, 0x00, 0x00, 0x02, 0x06, 0x01, 0x00, 0x04, 0x0b, 0x08, 0x00, 0x09, 0x00, 0x00, 0x00
        /*0020*/ 	.byte	0x00, 0x00, 0x00, 0x00


//--------------------- .nv.info._Z3fooPiS_       --------------------------
	.section	.nv.info._Z3fooPiS_,"",@"SHT_CUDA_INFO"
	.sectionflags	@""
	.align	4


	//----- nvinfo : EIATTR_CUDA_API_VERSION
	.align		4
        /*0000*/ 	.byte	0x04, 0x37
        /*0002*/ 	.short	(.L_7 - .L_6)
.L_6:
        /*0004*/ 	.word	0x00000082


	//----- nvinfo : EIATTR_KPARAM_INFO
	.align		4
.L_7:
        /*0008*/ 	.byte	0x04, 0x17
        /*000a*/ 	.short	(.L_9 - .L_8)
.L_8:
        /*000c*/ 	.word	0x00000000
        /*0010*/ 	.short	0x0001
        /*0012*/ 	.short	0x0008
        /*0014*/ 	.byte	0x00, 0xf5, 0x21, 0x00


	//----- nvinfo : EIATTR_KPARAM_INFO
	.align		4
.L_9:
        /*0018*/ 	.byte	0x04, 0x17
        /*001a*/ 	.short	(.L_11 - .L_10)
.L_10:
        /*001c*/ 	.word	0x00000000
        /*0020*/ 	.short	0x0000
        /*0022*/ 	.short	0x0000
        /*0024*/ 	.byte	0x00, 0xf5, 0x21, 0x00


	//----- nvinfo : EIATTR_SPARSE_MMA_MASK
	.align		4
.L_11:
        /*0028*/ 	.byte	0x03, 0x50
        /*002a*/ 	.short	0x0000


	//----- nvinfo : EIATTR_MAXREG_COUNT
	.align		4
        /*002c*/ 	.byte	0x03, 0x1b
        /*002e*/ 	.short	0x00ff


	//----- nvinfo : EIATTR_MERCURY_ISA_VERSION
	.align		4
        /*0030*/ 	.byte	0x03, 0x5f
        /*0032*/ 	.short	0x0101


	//----- nvinfo : EIATTR_VRC_CTA_INIT_COUNT
	.align		4
        /*0034*/ 	.byte	0x02, 0x4a
	.zero		1
	.zero		1


	//----- nvinfo : EIATTR_EXIT_INSTR_OFFSETS
	.align		4
        /*0038*/ 	.byte	0x04, 0x1c
        /*003a*/ 	.short	(.L_13 - .L_12)


	//   ....[0]....
.L_12:
        /*003c*/ 	.word	0x00000070


	//----- nvinfo : EIATTR_CBANK_PARAM_SIZE
	.align		4
.L_13:
        /*0040*/ 	.byte	0x03, 0x19
        /*0042*/ 	.short	0x0010


	//----- nvinfo : EIATTR_PARAM_CBANK
	.align		4
        /*0044*/ 	.byte	0x04, 0x0a
        /*0046*/ 	.short	(.L_15 - .L_14)
	.align		4
.L_14:
        /*0048*/ 	.word	index@(.nv.constant0._Z3fooPiS_)
        /*004c*/ 	.short	0x0380
        /*004e*/ 	.short	0x0010


	//----- nvinfo : EIATTR_SW_WAR
	.align		4
.L_15:
        /*0050*/ 	.byte	0x04, 0x36
        /*0052*/ 	.short	(.L_17 - .L_16)
.L_16:
        /*0054*/ 	.word	0x00000008
.L_17:


//--------------------- .nv.callgraph             --------------------------
	.section	.nv.callgraph,"",@"SHT_CUDA_CALLGRAPH"
	.align	4
	.sectionentsize	8
	.align		4
        /*0000*/ 	.word	0x00000000
	.align		4
        /*0004*/ 	.word	0xffffffff
	.align		4
        /*0008*/ 	.word	0x00000000
	.align		4
        /*000c*/ 	.word	0xfffffffe
	.align		4
        /*0010*/ 	.word	0x00000000
	.align		4
        /*0014*/ 	.word	0xfffffffd
	.align		4
        /*0018*/ 	.word	0x00000000
	.align		4
        /*001c*/ 	.word	0xfffffffc


//--------------------- .text._Z3fooPiS_          --------------------------
	.section	.text._Z3fooPiS_,"ax",@progbits
	.align	128
        .global         _Z3fooPiS_
        .type           _Z3fooPiS_,@function
        .size           _Z3fooPiS_,(.L_x_1 - _Z3fooPiS_)
        .other          _Z3fooPiS_,@"STO_CUDA_ENTRY STV_DEFAULT"
_Z3fooPiS_:
.text._Z3fooPiS_:
[----:B------:R-:W-:Y:S08]  /*0000*/  LDC R1, c[0x0][0x37c] ;  /* 0x0000df00ff017b82 */ /* 0x000ff00000000800 */
[----:B------:R-:W0:Y:S01]  /*0010*/  LDC.64 R2, c[0x0][0x388] ;  /* 0x0000e200ff027b82 */ /* 0x000e220000000a00 */
[----:B------:R-:W0:Y:S02]  /*0020*/  LDCU.64 UR4, c[0x0][0x358] ;  /* 0x00006b00ff0477ac */ /* 0x000e240008000a00 */
[----:B0-----:R-:W2:Y:S05]  /*0030*/  LDG.E R2, desc[UR4][R2.64+0x8] ;  /* 0x0000080402027981 */ /* 0x001eaa000c1e1900 */
[----:B------:R-:W0:Y:S01]  /*0040*/  LDC.64 R4, c[0x0][0x380] ;  /* 0x0000e000ff047b82 */ /* 0x000e220000000a00 */
[----:B--2---:R-:W-:-:S05]  /*0050*/  IADD3 R7, PT, PT, R2, 0x1, RZ ;  /* 0x0000000102077810 */ /* 0x004fca0007ffe0ff */
[----:B0-----:R-:W-:Y:S01]  /*0060*/  STG.E desc[UR4][R4.64+0x8], R7 ;  /* 0x0000080704007986 */ /* 0x001fe2000c101904 */
[----:B------:R-:W-:Y:S05]  /*0070*/  EXIT ;  /* 0x000000000000794d */ /* 0x000fea0003800000 */
.L_x_0:
[----:B------:R-:W-:-:S00]  /*0080*/  BRA `(.L_x_0) ;  /* 0xfffffffc00fc7947 */ /* 0x000fc0000383ffff */
[----:B------:R-:W-:-:S00]  /*0090*/  NOP ;  /* 0x0000000000007918 */ /* 0x000fc00000000000 */
        /* <DEDUP_REMOVED lines=14> */
.L_x_1:


//--------------------- .nv.shared.reserved.0     --------------------------
	.section	.nv.shared.reserved.0,"aw",@nobits
	.weak		__nv_reservedSMEM_offset_0_alias
	.size		__nv_reservedSMEM_offset_0_alias, 0, 64
	.other		__nv_reservedSMEM_offset_0_alias,@"STO_CUDA_RESERVED_SHARED STV_DEFAULT"
__nv_reservedSMEM_offset_0_alias:
	.zero		0
	.zero		64


//--------------------- .nv.constant0._Z3fooPiS_  --------------------------
	.section	.nv.constant0._Z3fooPiS_,"a",@progbits
	.sectionflags	@""
	.align	4
.nv.constant0._Z3fooPiS_:
	.zero		912


//--------------------- SYMBOLS --------------------------

	.type		.nv.reservedSmem.offset0,@object
	.size		.nv.reservedSmem.offset0,0x4
